//
// Generated by NVIDIA NVVM Compiler
//
// Compiler Build ID: CL-36424714
// Cuda compilation tools, release 13.0, V13.0.88
// Based on NVVM 20.0.0
//

.version 9.0
.target sm_100
.address_size 64

	// .globl	_Z11calculatePiPdd

.visible .entry _Z11calculatePiPdd(
	.param .u64 .ptr .align 1 _Z11calculatePiPdd_param_0,
	.param .f64 _Z11calculatePiPdd_param_1
)
{
	.reg .pred 	%p<7>;
	.reg .b32 	%r<30>;
	.reg .b64 	%rd<5>;
	.reg .b64 	%fd<46>;

	ld.param.u64 	%rd2, [_Z11calculatePiPdd_param_0];
	ld.param.f64 	%fd9, [_Z11calculatePiPdd_param_1];
	mov.u32 	%r11, %tid.x;
	mov.u32 	%r12, %ctaid.x;
	mov.u32 	%r13, %ntid.x;
	mad.lo.s32 	%r28, %r12, %r13, %r11;
	setp.gt.s32 	%p1, %r28, 999999;
	@%p1 bra 	$L__BB0_7;
	cvta.to.global.u64 	%rd3, %rd2;
	mul.wide.s32 	%rd4, %r28, 8;
	add.s64 	%rd1, %rd3, %rd4;
	ld.global.f64 	%fd45, [%rd1];
	max.s32 	%r14, %r28, 488000;
	setp.lt.s32 	%p2, %r28, 488000;
	selp.u32 	%r15, 1, 0, %p2;
	add.s32 	%r16, %r28, %r15;
	sub.s32 	%r17, %r14, %r16;
	mul.hi.u32 	%r18, %r17, 274877907;
	shr.u32 	%r19, %r18, 15;
	add.s32 	%r2, %r19, %r15;
	and.b32  	%r20, %r2, 3;
	setp.eq.s32 	%p3, %r20, 3;
	@%p3 bra 	$L__BB0_4;
	add.s32 	%r21, %r2, 1;
	and.b32  	%r22, %r21, 3;
	neg.s32 	%r26, %r22;
$L__BB0_3:
	.pragma "nounroll";
	cvt.rn.f64.s32 	%fd11, %r28;
	add.f64 	%fd12, %fd11, 0d3FE0000000000000;
	mul.f64 	%fd13, %fd9, %fd12;
	fma.rn.f64 	%fd14, %fd13, %fd13, 0d3FF0000000000000;
	mov.f64 	%fd15, 0d4010000000000000;
	div.rn.f64 	%fd16, %fd15, %fd14;
	add.f64 	%fd45, %fd16, %fd45;
	add.s32 	%r28, %r28, 512000;
	add.s32 	%r26, %r26, 1;
	setp.ne.s32 	%p4, %r26, 0;
	@%p4 bra 	$L__BB0_3;
$L__BB0_4:
	setp.lt.u32 	%p5, %r2, 3;
	@%p5 bra 	$L__BB0_6;
$L__BB0_5:
	cvt.rn.f64.s32 	%fd17, %r28;
	add.f64 	%fd18, %fd17, 0d3FE0000000000000;
	mul.f64 	%fd19, %fd9, %fd18;
	fma.rn.f64 	%fd20, %fd19, %fd19, 0d3FF0000000000000;
	mov.f64 	%fd21, 0d4010000000000000;
	div.rn.f64 	%fd22, %fd21, %fd20;
	add.f64 	%fd23, %fd22, %fd45;
	add.s32 	%r23, %r28, 512000;
	cvt.rn.f64.s32 	%fd24, %r23;
	add.f64 	%fd25, %fd24, 0d3FE0000000000000;
	mul.f64 	%fd26, %fd9, %fd25;
	fma.rn.f64 	%fd27, %fd26, %fd26, 0d3FF0000000000000;
	div.rn.f64 	%fd28, %fd21, %fd27;
	add.f64 	%fd29, %fd28, %fd23;
	add.s32 	%r24, %r28, 1024000;
	cvt.rn.f64.s32 	%fd30, %r24;
	add.f64 	%fd31, %fd30, 0d3FE0000000000000;
	mul.f64 	%fd32, %fd9, %fd31;
	fma.rn.f64 	%fd33, %fd32, %fd32, 0d3FF0000000000000;
	div.rn.f64 	%fd34, %fd21, %fd33;
	add.f64 	%fd35, %fd34, %fd29;
	add.s32 	%r25, %r28, 1536000;
	cvt.rn.f64.s32 	%fd36, %r25;
	add.f64 	%fd37, %fd36, 0d3FE0000000000000;
	mul.f64 	%fd38, %fd9, %fd37;
	fma.rn.f64 	%fd39, %fd38, %fd38, 0d3FF0000000000000;
	div.rn.f64 	%fd40, %fd21, %fd39;
	add.f64 	%fd45, %fd40, %fd35;
	setp.lt.s32 	%p6, %r28, -1048000;
	add.s32 	%r28, %r28, 2048000;
	@%p6 bra 	$L__BB0_5;
$L__BB0_6:
	st.global.f64 	[%rd1], %fd45;
$L__BB0_7:
	ret;

}


// ===== COMPILED SASS (sm_100) =====

	.target	sm_100

	.elftype	@"ET_EXEC"


//--------------------- .note.nv.tkinfo           --------------------------
	.section	.note.nv.tkinfo,"",@"SHT_NOTE"
	.sectionflags	@"SHF_NOTE_NV_TKINFO"
	.tkinfo
        /*0018*/ 	.word	0x00000002
        /*0030*/ 	.string	""
        /*0030*/ 	.string	"ptxas"
        /*0030*/ 	.string	"Cuda compilation tools, release 13.0, V13.0.88"
        /*0030*/ 	.string	"Build cuda_13.0.r13.0/compiler.36424714_0"
        /*0030*/ 	.string	"-arch sm_100 -m 64 "



//--------------------- .note.nv.cuinfo           --------------------------
	.section	.note.nv.cuinfo,"",@"SHT_NOTE"
	.sectionflags	@"SHF_NOTE_NV_CUINFO"
        /*0018*/ 	.short	0x0002
        /*001a*/ 	.short	0x0064
        /*001c*/ 	.short	0x0082
	.zero		2


//--------------------- .nv.info                  --------------------------
	.section	.nv.info,"",@"SHT_CUDA_INFO"
	.align	4


	//----- nvinfo : EIATTR_REGCOUNT
	.align		4
        /*0000*/ 	.byte	0x04, 0x2f
        /*0002*/ 	.short	(.L_1 - .L_0)
	.align		4
.L_0:
        /*0004*/ 	.word	index@(_Z11calculatePiPdd)
        /*0008*/ 	.word	0x0000001e


	//----- nvinfo : EIATTR_FRAME_SIZE
	.align		4
.L_1:
        /*000c*/ 	.byte	0x04, 0x11
        /*000e*/ 	.short	(.L_3 - .L_2)
	.align		4
.L_2:
        /*0010*/ 	.word	index@($__internal_0_$__cuda_sm20_div_rn_f64_full)
        /*0014*/ 	.word	0x00000000


	//----- nvinfo : EIATTR_FRAME_SIZE
	.align		4
.L_3:
        /*0018*/ 	.byte	0x04, 0x11
        /*001a*/ 	.short	(.L_5 - .L_4)
	.align		4
.L_4:
        /*001c*/ 	.word	index@(_Z11calculatePiPdd)
        /*0020*/ 	.word	0x00000000


	//----- nvinfo : EIATTR_MIN_STACK_SIZE
	.align		4
.L_5:
        /*0024*/ 	.byte	0x04, 0x12
        /*0026*/ 	.short	(.L_7 - .L_6)
	.align		4
.L_6:
        /*0028*/ 	.word	index@(_Z11calculatePiPdd)
        /*002c*/ 	.word	0x00000000
.L_7:


//--------------------- .nv.compat                --------------------------
	.section	.nv.compat,"",@"SHT_CUDA_COMPAT_INFO"
	.align	4
        /*0000*/ 	.byte	0x02, 0x09, 0x00, 0x00, 0x02, 0x02, 0x01, 0x00, 0x02, 0x05, 0x05, 0x00, 0x03, 0x07, 0x01, 0x01
        /*0010*/ 	.byte	0x02, 0x03, 0x00, 0x00, 0x02, 0x06, 0x01, 0x00, 0x04, 0x0b, 0x08, 0x00, 0x01, 0x00, 0x00, 0x00
        /*0020*/ 	.byte	0x00, 0x00, 0x00, 0x00


//--------------------- .nv.info._Z11calculatePiPdd --------------------------
	.section	.nv.info._Z11calculatePiPdd,"",@"SHT_CUDA_INFO"
	.sectionflags	@""
	.align	4


	//----- nvinfo : EIATTR_CUDA_API_VERSION
	.align		4
        /*0000*/ 	.byte	0x04, 0x37
        /*0002*/ 	.short	(.L_9 - .L_8)
.L_8:
        /*0004*/ 	.word	0x00000082


	//----- nvinfo : EIATTR_KPARAM_INFO
	.align		4
.L_9:
        /*0008*/ 	.byte	0x04, 0x17
        /*000a*/ 	.short	(.L_11 - .L_10)
.L_10:
        /*000c*/ 	.word	0x00000000
        /*0010*/ 	.short	0x0001
        /*0012*/ 	.short	0x0008
        /*0014*/ 	.byte	0x00, 0xf0, 0x21, 0x00


	//----- nvinfo : EIATTR_KPARAM_INFO
	.align		4
.L_11:
        /*0018*/ 	.byte	0x04, 0x17
        /*001a*/ 	.short	(.L_13 - .L_12)
.L_12:
        /*001c*/ 	.word	0x00000000
        /*0020*/ 	.short	0x0000
        /*0022*/ 	.short	0x0000
        /*0024*/ 	.byte	0x00, 0xf5, 0x21, 0x00


	//----- nvinfo : EIATTR_SPARSE_MMA_MASK
	.align		4
.L_13:
        /*0028*/ 	.byte	0x03, 0x50
        /*002a*/ 	.short	0x0000


	//----- nvinfo : EIATTR_MAXREG_COUNT
	.align		4
        /*002c*/ 	.byte	0x03, 0x1b
        /*002e*/ 	.short	0x00ff


	//----- nvinfo : EIATTR_MERCURY_ISA_VERSION
	.align		4
        /*0030*/ 	.byte	0x03, 0x5f
        /*0032*/ 	.short	0x0101


	//----- nvinfo : EIATTR_VRC_CTA_INIT_COUNT
	.align		4
        /*0034*/ 	.byte	0x02, 0x4a
	.zero		1
	.zero		1


	//----- nvinfo : EIATTR_EXIT_INSTR_OFFSETS
	.align		4
        /*0038*/ 	.byte	0x04, 0x1c
        /*003a*/ 	.short	(.L_15 - .L_14)


	//   ....[0]....
.L_14:
        /*003c*/ 	.word	0x00000060


	//   ....[1]....
        /*0040*/ 	.word	0x00000a50


	//----- nvinfo : EIATTR_CRS_STACK_SIZE
	.align		4
.L_15:
        /*0044*/ 	.byte	0x04, 0x1e
        /*0046*/ 	.short	(.L_17 - .L_16)
.L_16:
        /*0048*/ 	.word	0x00000000


	//----- nvinfo : EIATTR_CBANK_PARAM_SIZE
	.align		4
.L_17:
        /*004c*/ 	.byte	0x03, 0x19
        /*004e*/ 	.short	0x0010


	//----- nvinfo : EIATTR_PARAM_CBANK
	.align		4
        /*0050*/ 	.byte	0x04, 0x0a
        /*0052*/ 	.short	(.L_19 - .L_18)
	.align		4
.L_18:
        /*0054*/ 	.word	index@(.nv.constant0._Z11calculatePiPdd)
        /*0058*/ 	.short	0x0380
        /*005a*/ 	.short	0x0010


	//----- nvinfo : EIATTR_SW_WAR
	.align		4
.L_19:
        /*005c*/ 	.byte	0x04, 0x36
        /*005e*/ 	.short	(.L_21 - .L_20)
.L_20:
        /*0060*/ 	.word	0x00000008
.L_21:


//--------------------- .nv.callgraph             --------------------------
	.section	.nv.callgraph,"",@"SHT_CUDA_CALLGRAPH"
	.align	4
	.sectionentsize	8
	.align		4
        /*0000*/ 	.word	0x00000000
	.align		4
        /*0004*/ 	.word	0xffffffff
	.align		4
        /*0008*/ 	.word	0x00000000
	.align		4
        /*000c*/ 	.word	0xfffffffe
	.align		4
        /*0010*/ 	.word	0x00000000
	.align		4
        /*0014*/ 	.word	0xfffffffd
	.align		4
        /*0018*/ 	.word	0x00000000
	.align		4
        /*001c*/ 	.word	0xfffffffc


//--------------------- .text._Z11calculatePiPdd  --------------------------
	.section	.text._Z11calculatePiPdd,"ax",@progbits
	.align	128
        .global         _Z11calculatePiPdd
        .type           _Z11calculatePiPdd,@function
        .size           _Z11calculatePiPdd,(.L_x_23 - _Z11calculatePiPdd)
        .other          _Z11calculatePiPdd,@"STO_CUDA_ENTRY STV_DEFAULT"
_Z11calculatePiPdd:
.text._Z11calculatePiPdd:
[----:B------:R-:W-:Y:S01]  /*0000*/  LDC R1, c[0x0][0x37c] ;  /* 0x0000df00ff017b82 */ /* 0x000fe20000000800 */
[----:B------:R-:W0:Y:S07]  /*0010*/  S2R R0, SR_TID.X ;  /* 0x0000000000007919 */ /* 0x000e2e0000002100 */
[----:B------:R-:W0:Y:S08]  /*0020*/  S2UR UR4, SR_CTAID.X ;  /* 0x00000000000479c3 */ /* 0x000e300000002500 */
[----:B------:R-:W0:Y:S02]  /*0030*/  LDC R3, c[0x0][0x360] ;  /* 0x0000d800ff037b82 */ /* 0x000e240000000800 */
[----:B0-----:R-:W-:-:S05]  /*0040*/  IMAD R0, R3, UR4, R0 ;  /* 0x0000000403007c24 */ /* 0x001fca000f8e0200 */
[----:B------:R-:W-:-:S13]  /*0050*/  ISETP.GT.AND P0, PT, R0, 0xf423f, PT ;  /* 0x000f423f0000780c */ /* 0x000fda0003f04270 */
[----:B------:R-:W-:Y:S05]  /*0060*/  @P0 EXIT ;  /* 0x000000000000094d */ /* 0x000fea0003800000 */
[----:B------:R-:W0:Y:S01]  /*0070*/  LDC.64 R6, c[0x0][0x380] ;  /* 0x0000e000ff067b82 */ /* 0x000e220000000a00 */
[----:B------:R-:W1:Y:S01]  /*0080*/  LDCU.64 UR6, c[0x0][0x358] ;  /* 0x00006b00ff0677ac */ /* 0x000e620008000a00 */
[C---:B------:R-:W-:Y:S02]  /*0090*/  ISETP.GE.AND P0, PT, R0.reuse, 0x77240, PT ;  /* 0x000772400000780c */ /* 0x040fe40003f06270 */
[C---:B------:R-:W-:Y:S01]  /*00a0*/  VIMNMX R3, PT, PT, R0.reuse, 0x77240, !PT ;  /* 0x0007724000037848 */ /* 0x040fe20007fe0100 */
[----:B------:R-:W2:Y:S01]  /*00b0*/  LDCU.64 UR8, c[0x0][0x388] ;  /* 0x00007100ff0877ac */ /* 0x000ea20008000a00 */
[----:B0-----:R-:W-:-:S05]  /*00c0*/  IMAD.WIDE R6, R0, 0x8, R6 ;  /* 0x0000000800067825 */ /* 0x001fca00078e0206 */
[----:B-1----:R0:W5:Y:S01]  /*00d0*/  LDG.E.64 R22, desc[UR6][R6.64] ;  /* 0x0000000606167981 */ /* 0x002162000c1e1b00 */
[----:B------:R-:W-:Y:S01]  /*00e0*/  SEL R27, RZ, 0x1, P0 ;  /* 0x00000001ff1b7807 */ /* 0x000fe20000000000 */
[----:B------:R-:W-:Y:S01]  /*00f0*/  UMOV UR4, URZ ;  /* 0x000000ff00047c82 */ /* 0x000fe20008000000 */
[----:B------:R-:W-:Y:S01]  /*0100*/  UMOV UR5, 0x40100000 ;  /* 0x4010000000057882 */ /* 0x000fe20000000000 */
[----:B------:R-:W-:Y:S01]  /*0110*/  BSSY.RECONVERGENT B0, `(.L_x_0) ;  /* 0x0000027000007945 */ /* 0x000fe20003800200 */
[----:B------:R-:W-:-:S05]  /*0120*/  IADD3 R3, PT, PT, R3, -R0, -R27 ;  /* 0x8000000003037210 */ /* 0x000fca0007ffe81b */
[----:B------:R-:W-:-:S05]  /*0130*/  IMAD.HI.U32 R2, R3, 0x10624dd3, RZ ;  /* 0x10624dd303027827 */ /* 0x000fca00078e00ff */
[----:B------:R-:W-:-:S04]  /*0140*/  LEA.HI R27, R2, R27, RZ, 0x11 ;  /* 0x0000001b021b7211 */ /* 0x000fc800078f88ff */
[----:B------:R-:W-:-:S04]  /*0150*/  LOP3.LUT R2, R27, 0x3, RZ, 0xc0, !PT ;  /* 0x000000031b027812 */ /* 0x000fc800078ec0ff */
[----:B------:R-:W-:-:S13]  /*0160*/  ISETP.NE.AND P0, PT, R2, 0x3, PT ;  /* 0x000000030200780c */ /* 0x000fda0003f05270 */
[----:B0-2---:R-:W-:Y:S05]  /*0170*/  @!P0 BRA `(.L_x_1) ;  /* 0x0000000000808947 */ /* 0x005fea0003800000 */
[----:B------:R-:W-:-:S05]  /*0180*/  VIADD R2, R27, 0x1 ;  /* 0x000000011b027836 */ /* 0x000fca0000000000 */
[----:B------:R-:W-:-:S05]  /*0190*/  LOP3.LUT R2, R2, 0x3, RZ, 0xc0, !PT ;  /* 0x0000000302027812 */ /* 0x000fca00078ec0ff */
[----:B------:R-:W-:-:S07]  /*01a0*/  IMAD.MOV R26, RZ, RZ, -R2 ;  /* 0x000000ffff1a7224 */ /* 0x000fce00078e0a02 */
.L_x_4:
[----:B------:R-:W0:Y:S01]  /*01b0*/  I2F.F64 R2, R0 ;  /* 0x0000000000027312 */ /* 0x000e220000201c00 */
[----:B------:R-:W-:Y:S01]  /*01c0*/  VIADD R26, R26, 0x1 ;  /* 0x000000011a1a7836 */ /* 0x000fe20000000000 */
[----:B------:R-:W-:Y:S04]  /*01d0*/  BSSY.RECONVERGENT B1, `(.L_x_2) ;  /* 0x0000017000017945 */ /* 0x000fe80003800200 */
[----:B------:R-:W-:Y:S01]  /*01e0*/  ISETP.NE.AND P1, PT, R26, RZ, PT ;  /* 0x000000ff1a00720c */ /* 0x000fe20003f25270 */
[----:B0-----:R-:W-:-:S08]  /*01f0*/  DADD R2, R2, 0.5 ;  /* 0x3fe0000002027429 */ /* 0x001fd00000000000 */
[----:B------:R-:W-:-:S08]  /*0200*/  DMUL R2, R2, UR8 ;  /* 0x0000000802027c28 */ /* 0x000fd00008000000 */
[----:B------:R-:W-:Y:S01]  /*0210*/  DFMA R8, R2, R2, 1 ;  /* 0x3ff000000208742b */ /* 0x000fe20000000002 */
[----:B------:R-:W-:-:S05]  /*0220*/  IMAD.MOV.U32 R2, RZ, RZ, 0x1 ;  /* 0x00000001ff027424 */ /* 0x000fca00078e00ff */
[----:B------:R-:W0:Y:S02]  /*0230*/  MUFU.RCP64H R3, R9 ;  /* 0x0000000900037308 */ /* 0x000e240000001800 */
[----:B0-----:R-:W-:-:S08]  /*0240*/  DFMA R4, -R8, R2, 1 ;  /* 0x3ff000000804742b */ /* 0x001fd00000000102 */
[----:B------:R-:W-:-:S08]  /*0250*/  DFMA R4, R4, R4, R4 ;  /* 0x000000040404722b */ /* 0x000fd00000000004 */
[----:B------:R-:W-:-:S08]  /*0260*/  DFMA R4, R2, R4, R2 ;  /* 0x000000040204722b */ /* 0x000fd00000000002 */
[----:B------:R-:W-:-:S08]  /*0270*/  DFMA R2, -R8, R4, 1 ;  /* 0x3ff000000802742b */ /* 0x000fd00000000104 */
[----:B------:R-:W-:-:S08]  /*0280*/  DFMA R2, R4, R2, R4 ;  /* 0x000000020402722b */ /* 0x000fd00000000004 */
[----:B------:R-:W-:-:S08]  /*0290*/  DMUL R4, R2, 4 ;  /* 0x4010000002047828 */ /* 0x000fd00000000000 */
[----:B------:R-:W-:-:S08]  /*02a0*/  DFMA R10, -R8, R4, 4 ;  /* 0x40100000080a742b */ /* 0x000fd00000000104 */
[----:B------:R-:W-:-:S10]  /*02b0*/  DFMA R2, R2, R10, R4 ;  /* 0x0000000a0202722b */ /* 0x000fd40000000004 */
[----:B------:R-:W-:-:S05]  /*02c0*/  FFMA R4, RZ, R9, R3 ;  /* 0x00000009ff047223 */ /* 0x000fca0000000003 */
[----:B------:R-:W-:-:S13]  /*02d0*/  FSETP.GT.AND P0, PT, |R4|, 1.469367938527859385e-39, PT ;  /* 0x001000000400780b */ /* 0x000fda0003f04200 */
[----:B------:R-:W-:Y:S05]  /*02e0*/  @P0 BRA `(.L_x_3) ;  /* 0x0000000000140947 */ /* 0x000fea0003800000 */
[----:B------:R-:W-:Y:S01]  /*02f0*/  IMAD.MOV.U32 R11, RZ, RZ, R9 ;  /* 0x000000ffff0b7224 */ /* 0x000fe200078e0009 */
[----:B------:R-:W-:-:S07]  /*0300*/  MOV R2, 0x320 ;  /* 0x0000032000027802 */ /* 0x000fce0000000f00 */
[----:B-----5:R-:W-:Y:S05]  /*0310*/  CALL.REL.NOINC `($__internal_0_$__cuda_sm20_div_rn_f64_full) ;  /* 0x0000000400d07944 */ /* 0x020fea0003c00000 */
[----:B------:R-:W-:Y:S02]  /*0320*/  IMAD.MOV.U32 R2, RZ, RZ, R4 ;  /* 0x000000ffff027224 */ /* 0x000fe400078e0004 */
[----:B------:R-:W-:-:S07]  /*0330*/  IMAD.MOV.U32 R3, RZ, RZ, R5 ;  /* 0x000000ffff037224 */ /* 0x000fce00078e0005 */
.L_x_3:
[----:B------:R-:W-:Y:S05]  /*0340*/  BSYNC.RECONVERGENT B1 ;  /* 0x0000000000017941 */ /* 0x000fea0003800200 */
.L_x_2:
[----:B-----5:R-:W-:Y:S01]  /*0350*/  DADD R22, R2, R22 ;  /* 0x0000000002167229 */ /* 0x020fe20000000016 */
[----:B------:R-:W-:Y:S01]  /*0360*/  VIADD R0, R0, 0x7d000 ;  /* 0x0007d00000007836 */ /* 0x000fe20000000000 */
[----:B------:R-:W-:Y:S09]  /*0370*/  @P1 BRA `(.L_x_4) ;  /* 0xfffffffc008c1947 */ /* 0x000ff2000383ffff */
.L_x_1:
[----:B------:R-:W-:Y:S05]  /*0380*/  BSYNC.RECONVERGENT B0 ;  /* 0x0000000000007941 */ /* 0x000fea0003800200 */
.L_x_0:
[----:B------:R-:W-:Y:S01]  /*0390*/  ISETP.GE.U32.AND P0, PT, R27, 0x3, PT ;  /* 0x000000031b00780c */ /* 0x000fe20003f06070 */
[----:B------:R-:W0:Y:S01]  /*03a0*/  LDCU.64 UR8, c[0x0][0x388] ;  /* 0x00007100ff0877ac */ /* 0x000e220008000a00 */
[----:B------:R-:W-:Y:S11]  /*03b0*/  BSSY.RECONVERGENT B0, `(.L_x_5) ;  /* 0x0000068000007945 */ /* 0x000ff60003800200 */
[----:B------:R-:W-:Y:S05]  /*03c0*/  @!P0 BRA `(.L_x_6) ;  /* 0x0000000400988947 */ /* 0x000fea0003800000 */
.L_x_15:
[----:B------:R-:W1:Y:S01]  /*03d0*/  I2F.F64 R2, R0 ;  /* 0x0000000000027312 */ /* 0x000e620000201c00 */
[----:B------:R-:W-:Y:S01]  /*03e0*/  BSSY.RECONVERGENT B1, `(.L_x_7) ;  /* 0x0000016000017945 */ /* 0x000fe20003800200 */
[----:B-1----:R-:W-:-:S08]  /*03f0*/  DADD R2, R2, 0.5 ;  /* 0x3fe0000002027429 */ /* 0x002fd00000000000 */
[----:B0-----:R-:W-:-:S08]  /*0400*/  DMUL R2, R2, UR8 ;  /* 0x0000000802027c28 */ /* 0x001fd00008000000 */
        /* <DEDUP_REMOVED lines=19> */
.L_x_8:
[----:B------:R-:W-:Y:S05]  /*0540*/  BSYNC.RECONVERGENT B1 ;  /* 0x0000000000017941 */ /* 0x000fea0003800200 */
.L_x_7:
[----:B------:R-:W-:Y:S01]  /*0550*/  VIADD R12, R0, 0x7d000 ;  /* 0x0007d000000c7836 */ /* 0x000fe20000000000 */
[----:B------:R-:W-:Y:S01]  /*0560*/  BSSY.RECONVERGENT B1, `(.L_x_9) ;  /* 0x0000016000017945 */ /* 0x000fe20003800200 */
[----:B-----5:R-:W-:Y:S02]  /*0570*/  DADD R22, R2, R22 ;  /* 0x0000000002167229 */ /* 0x020fe40000000016 */
[----:B------:R-:W0:Y:S02]  /*0580*/  I2F.F64 R4, R12 ;  /* 0x0000000c00047312 */ /* 0x000e240000201c00 */
        /* <DEDUP_REMOVED lines=18> */
[----:B------:R-:W-:Y:S05]  /*06b0*/  CALL.REL.NOINC `($__internal_0_$__cuda_sm20_div_rn_f64_full) ;  /* 0x0000000000e87944 */ /* 0x000fea0003c00000 */
.L_x_10:
[----:B------:R-:W-:Y:S05]  /*06c0*/  BSYNC.RECONVERGENT B1 ;  /* 0x0000000000017941 */ /* 0x000fea0003800200 */
.L_x_9:
[----:B------:R-:W-:Y:S01]  /*06d0*/  VIADD R12, R0, 0xfa000 ;  /* 0x000fa000000c7836 */ /* 0x000fe20000000000 */
[----:B------:R-:W-:Y:S01]  /*06e0*/  BSSY.RECONVERGENT B1, `(.L_x_11) ;  /* 0x0000018000017945 */ /* 0x000fe20003800200 */
[----:B------:R-:W-:Y:S02]  /*06f0*/  DADD R22, R22, R4 ;  /* 0x0000000016167229 */ /* 0x000fe40000000004 */
        /* <DEDUP_REMOVED lines=20> */
[----:B------:R-:W-:Y:S02]  /*0840*/  IMAD.MOV.U32 R2, RZ, RZ, R4 ;  /* 0x000000ffff027224 */ /* 0x000fe400078e0004 */
[----:B------:R-:W-:-:S07]  /*0850*/  IMAD.MOV.U32 R3, RZ, RZ, R5 ;  /* 0x000000ffff037224 */ /* 0x000fce00078e0005 */
.L_x_12:
[----:B------:R-:W-:Y:S05]  /*0860*/  BSYNC.RECONVERGENT B1 ;  /* 0x0000000000017941 */ /* 0x000fea0003800200 */
.L_x_11:
        /* <DEDUP_REMOVED lines=23> */
.L_x_14:
[----:B------:R-:W-:Y:S05]  /*09e0*/  BSYNC.RECONVERGENT B1 ;  /* 0x0000000000017941 */ /* 0x000fea0003800200 */
.L_x_13:
[C---:B------:R-:W-:Y:S01]  /*09f0*/  ISETP.GE.AND P0, PT, R0.reuse, -0xffdc0, PT ;  /* 0xfff002400000780c */ /* 0x040fe20003f06270 */
[----:B------:R-:W-:Y:S01]  /*0a00*/  DADD R22, R22, R4 ;  /* 0x0000000016167229 */ /* 0x000fe20000000004 */
[----:B------:R-:W-:-:S11]  /*0a10*/  VIADD R0, R0, 0x1f4000 ;  /* 0x001f400000007836 */ /* 0x000fd60000000000 */
[----:B------:R-:W-:Y:S05]  /*0a20*/  @!P0 BRA `(.L_x_15) ;  /* 0xfffffff800688947 */ /* 0x000fea000383ffff */
.L_x_6:
[----:B0-----:R-:W-:Y:S05]  /*0a30*/  BSYNC.RECONVERGENT B0 ;  /* 0x0000000000007941 */ /* 0x001fea0003800200 */
.L_x_5:
[----:B-----5:R-:W-:Y:S01]  /*0a40*/  STG.E.64 desc[UR6][R6.64], R22 ;  /* 0x0000001606007986 */ /* 0x020fe2000c101b06 */
[----:B------:R-:W-:Y:S05]  /*0a50*/  EXIT ;  /* 0x000000000000794d */ /* 0x000fea0003800000 */
        .weak           $__internal_0_$__cuda_sm20_div_rn_f64_full
        .type           $__internal_0_$__cuda_sm20_div_rn_f64_full,@function
        .size           $__internal_0_$__cuda_sm20_div_rn_f64_full,(.L_x_23 - $__internal_0_$__cuda_sm20_div_rn_f64_full)
$__internal_0_$__cuda_sm20_div_rn_f64_full:
[C---:B------:R-:W-:Y:S01]  /*0a60*/  FSETP.GEU.AND P0, PT, |R11|.reuse, 1.469367938527859385e-39, PT ;  /* 0x001000000b00780b */ /* 0x040fe20003f0e200 */
[----:B------:R-:W-:Y:S01]  /*0a70*/  IMAD.MOV.U32 R10, RZ, RZ, R8 ;  /* 0x000000ffff0a7224 */ /* 0x000fe200078e0008 */
[C---:B------:R-:W-:Y:S01]  /*0a80*/  LOP3.LUT R9, R11.reuse, 0x800fffff, RZ, 0xc0, !PT ;  /* 0x800fffff0b097812 */ /* 0x040fe200078ec0ff */
[----:B------:R-:W-:Y:S01]  /*0a90*/  IMAD.MOV.U32 R18, RZ, RZ, 0x1 ;  /* 0x00000001ff127424 */ /* 0x000fe200078e00ff */
[----:B------:R-:W-:Y:S01]  /*0aa0*/  LOP3.LUT R24, R11, 0x7ff00000, RZ, 0xc0, !PT ;  /* 0x7ff000000b187812 */ /* 0x000fe200078ec0ff */
[----:B------:R-:W-:Y:S01]  /*0ab0*/  IMAD.U32 R13, RZ, RZ, UR5 ;  /* 0x00000005ff0d7e24 */ /* 0x000fe2000f8e00ff */
[----:B------:R-:W-:Y:S01]  /*0ac0*/  LOP3.LUT R9, R9, 0x3ff00000, RZ, 0xfc, !PT ;  /* 0x3ff0000009097812 */ /* 0x000fe200078efcff */
[----:B------:R-:W-:-:S03]  /*0ad0*/  IMAD.U32 R12, RZ, RZ, UR4 ;  /* 0x00000004ff0c7e24 */ /* 0x000fc6000f8e00ff */
[----:B------:R-:W-:Y:S01]  /*0ae0*/  LOP3.LUT R3, R13, 0x7ff00000, RZ, 0xc0, !PT ;  /* 0x7ff000000d037812 */ /* 0x000fe200078ec0ff */
[----:B------:R-:W-:Y:S02]  /*0af0*/  IMAD.MOV.U32 R14, RZ, RZ, R12 ;  /* 0x000000ffff0e7224 */ /* 0x000fe400078e000c */
[----:B------:R-:W-:Y:S01]  /*0b00*/  @!P0 DMUL R8, R10, 8.98846567431157953865e+307 ;  /* 0x7fe000000a088828 */ /* 0x000fe20000000000 */
[----:B------:R-:W-:-:S05]  /*0b10*/  ISETP.GE.U32.AND P2, PT, R3, R24, PT ;  /* 0x000000180300720c */ /* 0x000fca0003f46070 */
[----:B------:R-:W0:Y:S02]  /*0b20*/  MUFU.RCP64H R19, R9 ;  /* 0x0000000900137308 */ /* 0x000e240000001800 */
[----:B0-----:R-:W-:-:S08]  /*0b30*/  DFMA R4, R18, -R8, 1 ;  /* 0x3ff000001204742b */ /* 0x001fd00000000808 */
[----:B------:R-:W-:-:S08]  /*0b40*/  DFMA R4, R4, R4, R4 ;  /* 0x000000040404722b */ /* 0x000fd00000000004 */
[----:B------:R-:W-:Y:S01]  /*0b50*/  DFMA R18, R18, R4, R18 ;  /* 0x000000041212722b */ /* 0x000fe20000000012 */
[----:B------:R-:W-:Y:S02]  /*0b60*/  IMAD.MOV.U32 R4, RZ, RZ, 0x1ca00000 ;  /* 0x1ca00000ff047424 */ /* 0x000fe400078e00ff */
[----:B------:R-:W-:-:S03]  /*0b70*/  IMAD.MOV.U32 R5, RZ, RZ, R3 ;  /* 0x000000ffff057224 */ /* 0x000fc600078e0003 */
[----:B------:R-:W-:Y:S02]  /*0b80*/  SEL R15, R4, 0x63400000, !P2 ;  /* 0x63400000040f7807 */ /* 0x000fe40005000000 */
[----:B------:R-:W-:Y:S01]  /*0b90*/  DFMA R16, R18, -R8, 1 ;  /* 0x3ff000001210742b */ /* 0x000fe20000000808 */
[----:B------:R-:W-:Y:S02]  /*0ba0*/  FSETP.GEU.AND P2, PT, |R13|, 1.469367938527859385e-39, PT ;  /* 0x001000000d00780b */ /* 0x000fe40003f4e200 */
[----:B------:R-:W-:-:S05]  /*0bb0*/  LOP3.LUT R15, R15, 0x800fffff, R13, 0xf8, !PT ;  /* 0x800fffff0f0f7812 */ /* 0x000fca00078ef80d */
[----:B------:R-:W-:-:S06]  /*0bc0*/  DFMA R16, R18, R16, R18 ;  /* 0x000000101210722b */ /* 0x000fcc0000000012 */
[----:B------:R-:W-:Y:S05]  /*0bd0*/  @P2 BRA `(.L_x_16) ;  /* 0x0000000000202947 */ /* 0x000fea0003800000 */
[----:B------:R-:W-:-:S04]  /*0be0*/  LOP3.LUT R18, R11, 0x7ff00000, RZ, 0xc0, !PT ;  /* 0x7ff000000b127812 */ /* 0x000fc800078ec0ff */
[----:B------:R-:W-:Y:S01]  /*0bf0*/  ISETP.GE.U32.AND P2, PT, R3, R18, PT ;  /* 0x000000120300720c */ /* 0x000fe20003f46070 */
[----:B------:R-:W-:-:S03]  /*0c00*/  IMAD.MOV.U32 R18, RZ, RZ, RZ ;  /* 0x000000ffff127224 */ /* 0x000fc600078e00ff */
[----:B------:R-:W-:-:S04]  /*0c10*/  SEL R5, R4, 0x63400000, !P2 ;  /* 0x6340000004057807 */ /* 0x000fc80005000000 */
[----:B------:R-:W-:-:S04]  /*0c20*/  LOP3.LUT R5, R5, 0x80000000, R13, 0xf8, !PT ;  /* 0x8000000005057812 */ /* 0x000fc800078ef80d */
[----:B------:R-:W-:-:S06]  /*0c30*/  LOP3.LUT R19, R5, 0x100000, RZ, 0xfc, !PT ;  /* 0x0010000005137812 */ /* 0x000fcc00078efcff */
[----:B------:R-:W-:-:S10]  /*0c40*/  DFMA R14, R14, 2, -R18 ;  /* 0x400000000e0e782b */ /* 0x000fd40000000812 */
[----:B------:R-:W-:-:S07]  /*0c50*/  LOP3.LUT R5, R15, 0x7ff00000, RZ, 0xc0, !PT ;  /* 0x7ff000000f057812 */ /* 0x000fce00078ec0ff */
.L_x_16:
[----:B------:R-:W-:Y:S01]  /*0c60*/  @!P0 LOP3.LUT R24, R9, 0x7ff00000, RZ, 0xc0, !PT ;  /* 0x7ff0000009188812 */ /* 0x000fe200078ec0ff */
[----:B------:R-:W-:Y:S01]  /*0c70*/  VIADD R20, R5, 0xffffffff ;  /* 0xffffffff05147836 */ /* 0x000fe20000000000 */
[----:B------:R-:W-:Y:S01]  /*0c80*/  DMUL R18, R16, R14 ;  /* 0x0000000e10127228 */ /* 0x000fe20000000000 */
[----:B------:R-:W-:Y:S02]  /*0c90*/  BSSY.RECONVERGENT B2, `(.L_x_17) ;  /* 0x0000037000027945 */ /* 0x000fe40003800200 */
[----:B------:R-:W-:Y:S01]  /*0ca0*/  VIADD R25, R24, 0xffffffff ;  /* 0xffffffff18197836 */ /* 0x000fe20000000000 */
[----:B------:R-:W-:-:S04]  /*0cb0*/  ISETP.GT.U32.AND P0, PT, R20, 0x7feffffe, PT ;  /* 0x7feffffe1400780c */ /* 0x000fc80003f04070 */
[----:B------:R-:W-:Y:S01]  /*0cc0*/  ISETP.GT.U32.OR P0, PT, R25, 0x7feffffe, P0 ;  /* 0x7feffffe1900780c */ /* 0x000fe20000704470 */
[----:B------:R-:W-:-:S08]  /*0cd0*/  DFMA R20, R18, -R8, R14 ;  /* 0x800000081214722b */ /* 0x000fd0000000000e */
[----:B------:R-:W-:-:S04]  /*0ce0*/  DFMA R20, R16, R20, R18 ;  /* 0x000000141014722b */ /* 0x000fc80000000012 */
[----:B------:R-:W-:Y:S07]  /*0cf0*/  @P0 BRA `(.L_x_18) ;  /* 0x00000000006c0947 */ /* 0x000fee0003800000 */
[----:B------:R-:W-:-:S04]  /*0d00*/  LOP3.LUT R12, R11, 0x7ff00000, RZ, 0xc0, !PT ;  /* 0x7ff000000b0c7812 */ /* 0x000fc800078ec0ff */
[CC--:B------:R-:W-:Y:S02]  /*0d10*/  VIADDMNMX R5, R3.reuse, -R12.reuse, 0xb9600000, !PT ;  /* 0xb960000003057446 */ /* 0x0c0fe4000780090c */
[----:B------:R-:W-:Y:S02]  /*0d20*/  ISETP.GE.U32.AND P0, PT, R3, R12, PT ;  /* 0x0000000c0300720c */ /* 0x000fe40003f06070 */
[----:B------:R-:W-:Y:S02]  /*0d30*/  VIMNMX R3, PT, PT, R5, 0x46a00000, PT ;  /* 0x46a0000005037848 */ /* 0x000fe40003fe0100 */
[----:B------:R-:W-:-:S05]  /*0d40*/  SEL R4, R4, 0x63400000, !P0 ;  /* 0x6340000004047807 */ /* 0x000fca0004000000 */
[----:B------:R-:W-:Y:S02]  /*0d50*/  IMAD.IADD R3, R3, 0x1, -R4 ;  /* 0x0000000103037824 */ /* 0x000fe400078e0a04 */
[----:B------:R-:W-:Y:S02]  /*0d60*/  IMAD.MOV.U32 R4, RZ, RZ, RZ ;  /* 0x000000ffff047224 */ /* 0x000fe400078e00ff */
[----:B------:R-:W-:-:S06]  /*0d70*/  VIADD R5, R3, 0x7fe00000 ;  /* 0x7fe0000003057836 */ /* 0x000fcc0000000000 */
[----:B------:R-:W-:-:S10]  /*0d80*/  DMUL R16, R20, R4 ;  /* 0x0000000414107228 */ /* 0x000fd40000000000 */
[----:B------:R-:W-:-:S13]  /*0d90*/  FSETP.GTU.AND P0, PT, |R17|, 1.469367938527859385e-39, PT ;  /* 0x001000001100780b */ /* 0x000fda0003f0c200 */
[----:B------:R-:W-:Y:S05]  /*0da0*/  @P0 BRA `(.L_x_19) ;  /* 0x0000000000940947 */ /* 0x000fea0003800000 */
[----:B------:R-:W-:Y:S01]  /*0db0*/  DFMA R8, R20, -R8, R14 ;  /* 0x800000081408722b */ /* 0x000fe2000000000e */
[----:B------:R-:W-:-:S09]  /*0dc0*/  IMAD.MOV.U32 R4, RZ, RZ, RZ ;  /* 0x000000ffff047224 */ /* 0x000fd200078e00ff */
[C---:B------:R-:W-:Y:S02]  /*0dd0*/  FSETP.NEU.AND P0, PT, R9.reuse, RZ, PT ;  /* 0x000000ff0900720b */ /* 0x040fe40003f0d000 */
[----:B------:R-:W-:-:S04]  /*0de0*/  LOP3.LUT R11, R9, 0x80000000, R11, 0x48, !PT ;  /* 0x80000000090b7812 */ /* 0x000fc800078e480b */
[----:B------:R-:W-:-:S07]  /*0df0*/  LOP3.LUT R5, R11, R5, RZ, 0xfc, !PT ;  /* 0x000000050b057212 */ /* 0x000fce00078efcff */
[----:B------:R-:W-:Y:S05]  /*0e00*/  @!P0 BRA `(.L_x_19) ;  /* 0x00000000007c8947 */ /* 0x000fea0003800000 */
[----:B------:R-:W-:Y:S01]  /*0e10*/  IMAD.MOV R9, RZ, RZ, -R3 ;  /* 0x000000ffff097224 */ /* 0x000fe200078e0a03 */
[----:B------:R-:W-:Y:S01]  /*0e20*/  DMUL.RP R4, R20, R4 ;  /* 0x0000000414047228 */ /* 0x000fe20000008000 */
[----:B------:R-:W-:Y:S01]  /*0e30*/  IMAD.MOV.U32 R8, RZ, RZ, RZ ;  /* 0x000000ffff087224 */ /* 0x000fe200078e00ff */
[----:B------:R-:W-:-:S05]  /*0e40*/  IADD3 R3, PT, PT, -R3, -0x43300000, RZ ;  /* 0xbcd0000003037810 */ /* 0x000fca0007ffe1ff */
[----:B------:R-:W-:-:S03]  /*0e50*/  DFMA R8, R16, -R8, R20 ;  /* 0x800000081008722b */ /* 0x000fc60000000014 */
[----:B------:R-:W-:-:S07]  /*0e60*/  LOP3.LUT R11, R5, R11, RZ, 0x3c, !PT ;  /* 0x0000000b050b7212 */ /* 0x000fce00078e3cff */
[----:B------:R-:W-:-:S04]  /*0e70*/  FSETP.NEU.AND P0, PT, |R9|, R3, PT ;  /* 0x000000030900720b */ /* 0x000fc80003f0d200 */
[----:B------:R-:W-:Y:S02]  /*0e80*/  FSEL R16, R4, R16, !P0 ;  /* 0x0000001004107208 */ /* 0x000fe40004000000 */
[----:B------:R-:W-:Y:S01]  /*0e90*/  FSEL R17, R11, R17, !P0 ;  /* 0x000000110b117208 */ /* 0x000fe20004000000 */
[----:B------:R-:W-:Y:S06]  /*0ea0*/  BRA `(.L_x_19) ;  /* 0x0000000000547947 */ /* 0x000fec0003800000 */
.L_x_18:
[----:B------:R-:W-:-:S14]  /*0eb0*/  DSETP.NAN.AND P0, PT, R12, R12, PT ;  /* 0x0000000c0c00722a */ /* 0x000fdc0003f08000 */
[----:B------:R-:W-:Y:S05]  /*0ec0*/  @P0 BRA `(.L_x_20) ;  /* 0x0000000000440947 */ /* 0x000fea0003800000 */
[----:B------:R-:W-:-:S14]  /*0ed0*/  DSETP.NAN.AND P0, PT, R10, R10, PT ;  /* 0x0000000a0a00722a */ /* 0x000fdc0003f08000 */
[----:B------:R-:W-:Y:S05]  /*0ee0*/  @P0 BRA `(.L_x_21) ;  /* 0x0000000000300947 */ /* 0x000fea0003800000 */
[----:B------:R-:W-:Y:S01]  /*0ef0*/  ISETP.NE.AND P0, PT, R5, R24, PT ;  /* 0x000000180500720c */ /* 0x000fe20003f05270 */
[----:B------:R-:W-:Y:S02]  /*0f00*/  IMAD.MOV.U32 R16, RZ, RZ, 0x0 ;  /* 0x00000000ff107424 */ /* 0x000fe400078e00ff */
[----:B------:R-:W-:-:S10]  /*0f10*/  IMAD.MOV.U32 R17, RZ, RZ, -0x80000 ;  /* 0xfff80000ff117424 */ /* 0x000fd400078e00ff */
[----:B------:R-:W-:Y:S05]  /*0f20*/  @!P0 BRA `(.L_x_19) ;  /* 0x0000000000348947 */ /* 0x000fea0003800000 */
[----:B------:R-:W-:Y:S02]  /*0f30*/  ISETP.NE.AND P0, PT, R5, 0x7ff00000, PT ;  /* 0x7ff000000500780c */ /* 0x000fe40003f05270 */
[----:B------:R-:W-:Y:S02]  /*0f40*/  LOP3.LUT R17, R13, 0x80000000, R11, 0x48, !PT ;  /* 0x800000000d117812 */ /* 0x000fe400078e480b */
[----:B------:R-:W-:-:S13]  /*0f50*/  ISETP.EQ.OR P0, PT, R24, RZ, !P0 ;  /* 0x000000ff1800720c */ /* 0x000fda0004702670 */
[----:B------:R-:W-:Y:S01]  /*0f60*/  @P0 LOP3.LUT R3, R17, 0x7ff00000, RZ, 0xfc, !PT ;  /* 0x7ff0000011030812 */ /* 0x000fe200078efcff */
[----:B------:R-:W-:Y:S02]  /*0f70*/  @!P0 IMAD.MOV.U32 R16, RZ, RZ, RZ ;  /* 0x000000ffff108224 */ /* 0x000fe400078e00ff */
[----:B------:R-:W-:Y:S02]  /*0f80*/  @P0 IMAD.MOV.U32 R16, RZ, RZ, RZ ;  /* 0x000000ffff100224 */ /* 0x000fe400078e00ff */
[----:B------:R-:W-:Y:S01]  /*0f90*/  @P0 IMAD.MOV.U32 R17, RZ, RZ, R3 ;  /* 0x000000ffff110224 */ /* 0x000fe200078e0003 */
[----:B------:R-:W-:Y:S06]  /*0fa0*/  BRA `(.L_x_19) ;  /* 0x0000000000147947 */ /* 0x000fec0003800000 */
.L_x_21:
[----:B------:R-:W-:Y:S01]  /*0fb0*/  LOP3.LUT R17, R11, 0x80000, RZ, 0xfc, !PT ;  /* 0x000800000b117812 */ /* 0x000fe200078efcff */
[----:B------:R-:W-:Y:S01]  /*0fc0*/  IMAD.MOV.U32 R16, RZ, RZ, R10 ;  /* 0x000000ffff107224 */ /* 0x000fe200078e000a */
[----:B------:R-:W-:Y:S06]  /*0fd0*/  BRA `(.L_x_19) ;  /* 0x0000000000087947 */ /* 0x000fec0003800000 */
.L_x_20:
[----:B------:R-:W-:Y:S01]  /*0fe0*/  LOP3.LUT R17, R13, 0x80000, RZ, 0xfc, !PT ;  /* 0x000800000d117812 */ /* 0x000fe200078efcff */
[----:B------:R-:W-:-:S07]  /*0ff0*/  IMAD.MOV.U32 R16, RZ, RZ, R12 ;  /* 0x000000ffff107224 */ /* 0x000fce00078e000c */
.L_x_19:
[----:B------:R-:W-:Y:S05]  /*1000*/  BSYNC.RECONVERGENT B2 ;  /* 0x0000000000027941 */ /* 0x000fea0003800200 */
.L_x_17:
[----:B------:R-:W-:Y:S02]  /*1010*/  IMAD.MOV.U32 R3, RZ, RZ, 0x0 ;  /* 0x00000000ff037424 */ /* 0x000fe400078e00ff */
[----:B------:R-:W-:Y:S02]  /*1020*/  IMAD.MOV.U32 R4, RZ, RZ, R16 ;  /* 0x000000ffff047224 */ /* 0x000fe400078e0010 */
[----:B------:R-:W-:Y:S01]  /*1030*/  IMAD.MOV.U32 R5, RZ, RZ, R17 ;  /* 0x000000ffff057224 */ /* 0x000fe200078e0011 */
[----:B------:R-:W-:Y:S06]  /*1040*/  RET.REL.NODEC R2 `(_Z11calculatePiPdd) ;  /* 0xffffffec02ec7950 */ /* 0x000fec0003c3ffff */
.L_x_22:
[----:B------:R-:W-:-:S00]  /*1050*/  BRA `(.L_x_22) ;  /* 0xfffffffc00fc7947 */ /* 0x000fc0000383ffff */
[----:B------:R-:W-:-:S00]  /*1060*/  NOP ;  /* 0x0000000000007918 */ /* 0x000fc00000000000 */
        /* <DEDUP_REMOVED lines=9> */
.L_x_23:


//--------------------- .nv.shared.reserved.0     --------------------------
	.section	.nv.shared.reserved.0,"aw",@nobits
	.weak		__nv_reservedSMEM_offset_0_alias
	.size		__nv_reservedSMEM_offset_0_alias, 0, 64
	.other		__nv_reservedSMEM_offset_0_alias,@"STO_CUDA_RESERVED_SHARED STV_DEFAULT"
__nv_reservedSMEM_offset_0_alias:
	.zero		0
	.zero		64


//--------------------- .nv.constant0._Z11calculatePiPdd --------------------------
	.section	.nv.constant0._Z11calculatePiPdd,"a",@progbits
	.sectionflags	@""
	.align	4
.nv.constant0._Z11calculatePiPdd:
	.zero		912


//--------------------- SYMBOLS --------------------------

	.type		.nv.reservedSmem.offset0,@object
	.size		.nv.reservedSmem.offset0,0x4
